	.headerflags	@"EF_CUDA_TEXMODE_UNIFIED EF_CUDA_64BIT_ADDRESS EF_CUDA_ACCELERATORS EF_CUDA_SM90 EF_CUDA_VIRTUAL_SM(EF_CUDA_SM90)"
	.elftype	@"ET_EXEC"


//--------------------- .nv.info                  --------------------------
	.section	.nv.info,"",@"SHT_CUDA_INFO"
	.align	4


	//----- nvinfo : EIATTR_REGCOUNT
	.align		4
        /*0000*/ 	.byte	0x04, 0x2f
        /*0002*/ 	.short	(.L_3 - .L_2)
	.align		4
.L_2:
        /*0004*/ 	.word	index@(triton_poi_fused__native_batch_norm_legit_no_training_cat_relu_47)
        /*0008*/ 	.word	0x00000038


	//----- nvinfo : EIATTR_MIN_STACK_SIZE
	.align		4
.L_3:
        /*000c*/ 	.byte	0x04, 0x12
        /*000e*/ 	.short	(.L_5 - .L_4)
	.align		4
.L_4:
        /*0010*/ 	.word	index@(triton_poi_fused__native_batch_norm_legit_no_training_cat_relu_47)
        /*0014*/ 	.word	0x00000000


	//----- nvinfo : EIATTR_FRAME_SIZE
	.align		4
.L_5:
        /*0018*/ 	.byte	0x04, 0x11
        /*001a*/ 	.short	(.L_7 - .L_6)
	.align		4
.L_6:
        /*001c*/ 	.word	index@(triton_poi_fused__native_batch_norm_legit_no_training_cat_relu_47)
        /*0020*/ 	.word	0x00000000


	//----- nvinfo : EIATTR_MIN_STACK_SIZE
	.align		4
.L_7:
        /*0024*/ 	.byte	0x04, 0x12
        /*0026*/ 	.short	(.L_9 - .L_8)
	.align		4
.L_8:
        /*0028*/ 	.word	index@(triton_poi_fused__native_batch_norm_legit_no_training_cat_relu_47)
        /*002c*/ 	.word	0x00000000
.L_9:


//--------------------- .nv.info.triton_poi_fused__native_batch_norm_legit_no_training_cat_relu_47 --------------------------
	.section	.nv.info.triton_poi_fused__native_batch_norm_legit_no_training_cat_relu_47,"",@"SHT_CUDA_INFO"
	.sectionflags	@""
	.align	4


	//----- nvinfo : EIATTR_CUDA_API_VERSION
	.align		4
        /*0000*/ 	.byte	0x04, 0x37
        /*0002*/ 	.short	(.L_11 - .L_10)
.L_10:
        /*0004*/ 	.word	0x0000007c


	//----- nvinfo : EIATTR_KPARAM_INFO
	.align		4
.L_11:
        /*0008*/ 	.byte	0x04, 0x17
        /*000a*/ 	.short	(.L_13 - .L_12)
.L_12:
        /*000c*/ 	.word	0x00000000
        /*0010*/ 	.short	0x0008
        /*0012*/ 	.short	0x0040
        /*0014*/ 	.byte	0x00, 0xf0, 0x11, 0x00


	//----- nvinfo : EIATTR_KPARAM_INFO
	.align		4
.L_13:
        /*0018*/ 	.byte	0x04, 0x17
        /*001a*/ 	.short	(.L_15 - .L_14)
.L_14:
        /*001c*/ 	.word	0x00000000
        /*0020*/ 	.short	0x0007
        /*0022*/ 	.short	0x0038
        /*0024*/ 	.byte	0x00, 0xf4, 0x21, 0x00


	//----- nvinfo : EIATTR_KPARAM_INFO
	.align		4
.L_15:
        /*0028*/ 	.byte	0x04, 0x17
        /*002a*/ 	.short	(.L_17 - .L_16)
.L_16:
        /*002c*/ 	.word	0x00000000
        /*0030*/ 	.short	0x0006
        /*0032*/ 	.short	0x0030
        /*0034*/ 	.byte	0x00, 0xf4, 0x21, 0x00


	//----- nvinfo : EIATTR_KPARAM_INFO
	.align		4
.L_17:
        /*0038*/ 	.byte	0x04, 0x17
        /*003a*/ 	.short	(.L_19 - .L_18)
.L_18:
        /*003c*/ 	.word	0x00000000
        /*0040*/ 	.short	0x0005
        /*0042*/ 	.short	0x0028
        /*0044*/ 	.byte	0x00, 0xf4, 0x21, 0x00


	//----- nvinfo : EIATTR_KPARAM_INFO
	.align		4
.L_19:
        /*0048*/ 	.byte	0x04, 0x17
        /*004a*/ 	.short	(.L_21 - .L_20)
.L_20:
        /*004c*/ 	.word	0x00000000
        /*0050*/ 	.short	0x0004
        /*0052*/ 	.short	0x0020
        /*0054*/ 	.byte	0x00, 0xf4, 0x21, 0x00


	//----- nvinfo : EIATTR_KPARAM_INFO
	.align		4
.L_21:
        /*0058*/ 	.byte	0x04, 0x17
        /*005a*/ 	.short	(.L_23 - .L_22)
.L_22:
        /*005c*/ 	.word	0x00000000
        /*0060*/ 	.short	0x0003
        /*0062*/ 	.short	0x0018
        /*0064*/ 	.byte	0x00, 0xf4, 0x21, 0x00


	//----- nvinfo : EIATTR_KPARAM_INFO
	.align		4
.L_23:
        /*0068*/ 	.byte	0x04, 0x17
        /*006a*/ 	.short	(.L_25 - .L_24)
.L_24:
        /*006c*/ 	.word	0x00000000
        /*0070*/ 	.short	0x0002
        /*0072*/ 	.short	0x0010
        /*0074*/ 	.byte	0x00, 0xf4, 0x21, 0x00


	//----- nvinfo : EIATTR_KPARAM_INFO
	.align		4
.L_25:
        /*0078*/ 	.byte	0x04, 0x17
        /*007a*/ 	.short	(.L_27 - .L_26)
.L_26:
        /*007c*/ 	.word	0x00000000
        /*0080*/ 	.short	0x0001
        /*0082*/ 	.short	0x0008
        /*0084*/ 	.byte	0x00, 0xf4, 0x21, 0x00


	//----- nvinfo : EIATTR_KPARAM_INFO
	.align		4
.L_27:
        /*0088*/ 	.byte	0x04, 0x17
        /*008a*/ 	.short	(.L_29 - .L_28)
.L_28:
        /*008c*/ 	.word	0x00000000
        /*0090*/ 	.short	0x0000
        /*0092*/ 	.short	0x0000
        /*0094*/ 	.byte	0x00, 0xf4, 0x21, 0x00


	//----- nvinfo : EIATTR_SPARSE_MMA_MASK
	.align		4
.L_29:
        /*0098*/ 	.byte	0x03, 0x50
        /*009a*/ 	.short	0x0000


	//----- nvinfo : EIATTR_MAXREG_COUNT
	.align		4
        /*009c*/ 	.byte	0x03, 0x1b
        /*009e*/ 	.short	0x00ff


	//----- nvinfo : EIATTR_EXIT_INSTR_OFFSETS
	.align		4
        /*00a0*/ 	.byte	0x04, 0x1c
        /*00a2*/ 	.short	(.L_31 - .L_30)


	//   ....[0]....
.L_30:
        /*00a4*/ 	.word	0x00001220


	//   ....[1]....
        /*00a8*/ 	.word	0x00001240


	//----- nvinfo : EIATTR_REQNTID
	.align		4
.L_31:
        /*00ac*/ 	.byte	0x04, 0x10
        /*00ae*/ 	.short	(.L_33 - .L_32)
.L_32:
        /*00b0*/ 	.word	0x00000080
        /*00b4*/ 	.word	0x00000001
        /*00b8*/ 	.word	0x00000001


	//----- nvinfo : EIATTR_CBANK_PARAM_SIZE
	.align		4
.L_33:
        /*00bc*/ 	.byte	0x03, 0x19
        /*00be*/ 	.short	0x0044


	//----- nvinfo : EIATTR_PARAM_CBANK
	.align		4
        /*00c0*/ 	.byte	0x04, 0x0a
        /*00c2*/ 	.short	(.L_35 - .L_34)
	.align		4
.L_34:
        /*00c4*/ 	.word	index@(.nv.constant0.triton_poi_fused__native_batch_norm_legit_no_training_cat_relu_47)
        /*00c8*/ 	.short	0x0210
        /*00ca*/ 	.short	0x0044


	//----- nvinfo : EIATTR_SW_WAR
	.align		4
.L_35:
        /*00cc*/ 	.byte	0x04, 0x36
        /*00ce*/ 	.short	(.L_37 - .L_36)
.L_36:
        /*00d0*/ 	.word	0x00000008
.L_37:


//--------------------- .nv.callgraph             --------------------------
	.section	.nv.callgraph,"",@"SHT_CUDA_CALLGRAPH"
	.align	4
	.sectionentsize	8
	.align		4
        /*0000*/ 	.word	0x00000000
	.align		4
        /*0004*/ 	.word	0xffffffff
	.align		4
        /*0008*/ 	.word	0x00000000
	.align		4
        /*000c*/ 	.word	0xfffffffe
	.align		4
        /*0010*/ 	.word	0x00000000
	.align		4
        /*0014*/ 	.word	0xfffffffd
	.align		4
        /*0018*/ 	.word	0x00000000
	.align		4
        /*001c*/ 	.word	0xfffffffc


//--------------------- .nv.constant4             --------------------------
	.section	.nv.constant4,"a",@progbits
	.align	8
	.align		8
.nv.constant4:
        /*0000*/ 	.dword	_$_str
	.align		8
        /*0008*/ 	.dword	_$_str_$_2


//--------------------- .text.triton_poi_fused__native_batch_norm_legit_no_training_cat_relu_47 --------------------------
	.section	.text.triton_poi_fused__native_batch_norm_legit_no_training_cat_relu_47,"ax",@progbits
	.align	128
        .global         triton_poi_fused__native_batch_norm_legit_no_training_cat_relu_47
        .type           triton_poi_fused__native_batch_norm_legit_no_training_cat_relu_47,@function
        .size           triton_poi_fused__native_batch_norm_legit_no_training_cat_relu_47,(.L_x_1 - triton_poi_fused__native_batch_norm_legit_no_training_cat_relu_47)
        .other          triton_poi_fused__native_batch_norm_legit_no_training_cat_relu_47,@"STO_CUDA_ENTRY STV_DEFAULT"
triton_poi_fused__native_batch_norm_legit_no_training_cat_relu_47:
.text.triton_poi_fused__native_batch_norm_legit_no_training_cat_relu_47:
[----:B------:R-:W0:Y:S01]  /*0000*/  LDC R1, c[0x0][0x28] ;  /* 0x00000a00ff017b82 */ /* 0x000e220000000800 */
[----:B------:R-:W1:Y:S07]  /*0010*/  S2R R0, SR_TID.X ;  /* 0x0000000000007919 */ /* 0x000e6e0000002100 */
[----:B------:R-:W2:Y:S01]  /*0020*/  LDC.64 R2, c[0x0][0x228] ;  /* 0x00008a00ff027b82 */ /* 0x000ea20000000a00 */
[----:B------:R-:W-:Y:S01]  /*0030*/  IMAD.MOV.U32 R4, RZ, RZ, RZ ;  /* 0x000000ffff047224 */ /* 0x000fe200078e00ff */
[----:B------:R-:W-:Y:S01]  /*0040*/  ULDC.64 UR4, c[0x0][0x208] ;  /* 0x0000820000047ab9 */ /* 0x000fe20000000a00 */
[----:B------:R-:W3:Y:S01]  /*0050*/  S2R R49, SR_CTAID.X ;  /* 0x0000000000317919 */ /* 0x000ee20000002500 */
[----:B------:R-:W-:Y:S01]  /*0060*/  IMAD.MOV.U32 R18, RZ, RZ, RZ ;  /* 0x000000ffff127224 */ /* 0x000fe200078e00ff */
[----:B------:R-:W-:Y:S01]  /*0070*/  CS2R R10, SRZ ;  /* 0x00000000000a7805 */ /* 0x000fe2000001ff00 */
[----:B------:R-:W-:-:S02]  /*0080*/  IMAD.MOV.U32 R22, RZ, RZ, RZ ;  /* 0x000000ffff167224 */ /* 0x000fc400078e00ff */
[----:B------:R-:W-:Y:S01]  /*0090*/  IMAD.MOV.U32 R48, RZ, RZ, RZ ;  /* 0x000000ffff307224 */ /* 0x000fe200078e00ff */
[----:B------:R-:W4:Y:S01]  /*00a0*/  LDC.64 R26, c[0x0][0x230] ;  /* 0x00008c00ff1a7b82 */ /* 0x000f220000000a00 */
[----:B------:R-:W-:Y:S02]  /*00b0*/  IMAD.MOV.U32 R16, RZ, RZ, RZ ;  /* 0x000000ffff107224 */ /* 0x000fe400078e00ff */
[----:B------:R-:W-:-:S05]  /*00c0*/  IMAD.MOV.U32 R34, RZ, RZ, 0x3e800000 ;  /* 0x3e800000ff227424 */ /* 0x000fca00078e00ff */
[----:B------:R-:W5:Y:S08]  /*00d0*/  LDC.64 R24, c[0x0][0x220] ;  /* 0x00008800ff187b82 */ /* 0x000f700000000a00 */
[----:B------:R-:W2:Y:S01]  /*00e0*/  LDC.64 R14, c[0x0][0x238] ;  /* 0x00008e00ff0e7b82 */ /* 0x000ea20000000a00 */
[----:B------:R-:W-:Y:S02]  /*00f0*/  CS2R R36, SRZ ;  /* 0x0000000000247805 */ /* 0x000fe4000001ff00 */
[----:B------:R-:W-:Y:S01]  /*0100*/  CS2R R30, SRZ ;  /* 0x00000000001e7805 */ /* 0x000fe2000001ff00 */
[----:B------:R-:W-:Y:S01]  /*0110*/  IMAD.MOV.U32 R40, RZ, RZ, RZ ;  /* 0x000000ffff287224 */ /* 0x000fe200078e00ff */
[----:B------:R-:W-:Y:S01]  /*0120*/  CS2R R38, SRZ ;  /* 0x0000000000267805 */ /* 0x000fe2000001ff00 */
[----:B------:R-:W-:Y:S01]  /*0130*/  IMAD.MOV.U32 R35, RZ, RZ, RZ ;  /* 0x000000ffff237224 */ /* 0x000fe200078e00ff */
[----:B------:R-:W-:Y:S01]  /*0140*/  CS2R R32, SRZ ;  /* 0x0000000000207805 */ /* 0x000fe2000001ff00 */
[----:B-1----:R-:W-:Y:S01]  /*0150*/  IMAD.SHL.U32 R0, R0, 0x4, RZ ;  /* 0x0000000400007824 */ /* 0x002fe200078e00ff */
[----:B------:R-:W1:Y:S01]  /*0160*/  LDC.64 R52, c[0x0][0x210] ;  /* 0x00008400ff347b82 */ /* 0x000e620000000a00 */
[----:B------:R-:W-:Y:S01]  /*0170*/  ULDC.64 UR6, c[0x0][0x218] ;  /* 0x0000860000067ab9 */ /* 0x000fe20000000a00 */
[----:B---3--:R-:W-:-:S02]  /*0180*/  SHF.R.S32.HI R7, RZ, 0x15, R49 ;  /* 0x00000015ff077819 */ /* 0x008fc40000011431 */
[----:B------:R-:W-:Y:S02]  /*0190*/  LOP3.LUT R0, R0, 0x1fc, RZ, 0xc0, !PT ;  /* 0x000001fc00007812 */ /* 0x000fe400078ec0ff */
[----:B------:R-:W-:-:S03]  /*01a0*/  SGXT R7, R7, 0x1 ;  /* 0x000000010707781a */ /* 0x000fc60000000200 */
[----:B------:R-:W-:-:S04]  /*01b0*/  IMAD R49, R49, 0x400, R0 ;  /* 0x0000040031317824 */ /* 0x000fc800078e0200 */
[----:B------:R-:W-:Y:S01]  /*01c0*/  VIADD R17, R49, 0x200 ;  /* 0x0000020031117836 */ /* 0x000fe20000000000 */
[----:B------:R-:W-:Y:S02]  /*01d0*/  LEA.HI R0, R7, R49, RZ, 0x6 ;  /* 0x0000003107007211 */ /* 0x000fe400078f30ff */
[----:B------:R-:W-:Y:S02]  /*01e0*/  ISETP.GE.AND P1, PT, R49, 0x17e00, PT ;  /* 0x00017e003100780c */ /* 0x000fe40003f26270 */
[----:B------:R-:W-:Y:S02]  /*01f0*/  SHF.R.S32.HI R5, RZ, 0x6, R0 ;  /* 0x00000006ff057819 */ /* 0x000fe40000011400 */
[----:B------:R-:W-:-:S03]  /*0200*/  LEA.HI R7, R7, R17, RZ, 0x6 ;  /* 0x0000001107077211 */ /* 0x000fc600078f30ff */
[----:B------:R-:W-:-:S05]  /*0210*/  IMAD.HI R4, R5, -0x5470961d, R4 ;  /* 0xab8f69e305047827 */ /* 0x000fca00078e0204 */
[----:B------:R-:W-:-:S04]  /*0220*/  SHF.R.U32.HI R9, RZ, 0x1f, R4 ;  /* 0x0000001fff097819 */ /* 0x000fc80000011604 */
[----:B------:R-:W-:Y:S02]  /*0230*/  LEA.HI.SX32 R9, R4, R9, 0x18 ;  /* 0x0000000904097211 */ /* 0x000fe400078fc2ff */
[----:B------:R-:W-:-:S03]  /*0240*/  SHF.R.S32.HI R19, RZ, 0x6, R7 ;  /* 0x00000006ff137819 */ /* 0x000fc60000011407 */
[----:B------:R-:W-:Y:S01]  /*0250*/  IMAD R45, R9, -0x17e, R5 ;  /* 0xfffffe82092d7824 */ /* 0x000fe200078e0205 */
[----:B------:R-:W-:Y:S01]  /*0260*/  CS2R R8, SRZ ;  /* 0x0000000000087805 */ /* 0x000fe2000001ff00 */
[----:B------:R-:W-:-:S04]  /*0270*/  IMAD.HI R6, R19, -0x5470961d, R18 ;  /* 0xab8f69e313067827 */ /* 0x000fc800078e0212 */
[----:B--2---:R-:W-:Y:S01]  /*0280*/  IMAD.WIDE R4, R45, 0x4, R2 ;  /* 0x000000042d047825 */ /* 0x004fe200078e0202 */
[----:B------:R-:W-:-:S04]  /*0290*/  SHF.R.U32.HI R7, RZ, 0x1f, R6 ;  /* 0x0000001fff077819 */ /* 0x000fc80000011606 */
[----:B------:R-:W2:Y:S01]  /*02a0*/  @!P1 LDG.E.EL R9, desc[UR4][R4.64] ;  /* 0x0000000404099981 */ /* 0x000ea2000c2e1900 */
[----:B------:R-:W-:Y:S02]  /*02b0*/  LEA.HI.SX32 R7, R6, R7, 0x18 ;  /* 0x0000000706077211 */ /* 0x000fe400078fc2ff */
[----:B------:R-:W-:Y:S01]  /*02c0*/  ISETP.GE.AND P0, PT, R17, 0x17e00, PT ;  /* 0x00017e001100780c */ /* 0x000fe20003f06270 */
[----:B------:R-:W3:Y:S02]  /*02d0*/  @!P1 LDG.E.EL R8, desc[UR4][R4.64] ;  /* 0x0000000404089981 */ /* 0x000ee4000c2e1900 */
[----:B------:R-:W-:Y:S02]  /*02e0*/  IMAD R18, R7, -0x17e, R19 ;  /* 0xfffffe8207127824 */ /* 0x000fe400078e0213 */
[----:B------:R-:W5:Y:S01]  /*02f0*/  @!P1 LDG.E.EL R10, desc[UR4][R4.64] ;  /* 0x00000004040a9981 */ /* 0x000f62000c2e1900 */
[----:B------:R-:W-:Y:S02]  /*0300*/  IMAD.MOV.U32 R7, RZ, RZ, RZ ;  /* 0x000000ffff077224 */ /* 0x000fe400078e00ff */
[----:B------:R-:W-:-:S05]  /*0310*/  IMAD.WIDE R2, R18, 0x4, R2 ;  /* 0x0000000412027825 */ /* 0x000fca00078e0202 */
[----:B------:R-:W5:Y:S01]  /*0320*/  @!P0 LDG.E.EL R7, desc[UR4][R2.64] ;  /* 0x0000000402078981 */ /* 0x000f62000c2e1900 */
[----:B------:R-:W-:-:S03]  /*0330*/  IMAD.MOV.U32 R6, RZ, RZ, RZ ;  /* 0x000000ffff067224 */ /* 0x000fc600078e00ff */
[----:B------:R-:W5:Y:S04]  /*0340*/  @!P0 LDG.E.EL R11, desc[UR4][R2.64] ;  /* 0x00000004020b8981 */ /* 0x000f68000c2e1900 */
[----:B------:R1:W5:Y:S04]  /*0350*/  @!P1 LDG.E.EL R6, desc[UR4][R4.64] ;  /* 0x0000000404069981 */ /* 0x000368000c2e1900 */
[----:B------:R-:W5:Y:S01]  /*0360*/  @!P0 LDG.E.EL R22, desc[UR4][R2.64] ;  /* 0x0000000402168981 */ /* 0x000f62000c2e1900 */
[----:B------:R-:W-:-:S04]  /*0370*/  IMAD.HI R23, R49, -0x5470961d, R48 ;  /* 0xab8f69e331177827 */ /* 0x000fc800078e0230 */
[----:B------:R-:W-:Y:S01]  /*0380*/  IMAD.HI R29, R17, -0x5470961d, R16 ;  /* 0xab8f69e3111d7827 */ /* 0x000fe200078e0210 */
[----:B-1----:R-:W-:Y:S01]  /*0390*/  SHF.R.U32.HI R4, RZ, 0x1f, R23 ;  /* 0x0000001fff047819 */ /* 0x002fe20000011617 */
[----:B------:R1:W5:Y:S01]  /*03a0*/  @!P0 LDG.E.EL R16, desc[UR4][R2.64] ;  /* 0x0000000402108981 */ /* 0x000362000c2e1900 */
[----:B------:R-:W-:Y:S02]  /*03b0*/  LOP3.LUT R5, R0, 0xffffffc0, RZ, 0xc0, !PT ;  /* 0xffffffc000057812 */ /* 0x000fe400078ec0ff */
[----:B------:R-:W-:Y:S02]  /*03c0*/  LEA.HI.SX32 R23, R23, R4, 0x12 ;  /* 0x0000000417177211 */ /* 0x000fe400078f92ff */
[----:B------:R-:W-:Y:S01]  /*03d0*/  SHF.R.U32.HI R0, RZ, 0x1f, R29 ;  /* 0x0000001fff007819 */ /* 0x000fe2000001161d */
[----:B------:R-:W-:Y:S02]  /*03e0*/  IMAD.IADD R5, R49, 0x1, -R5 ;  /* 0x0000000131057824 */ /* 0x000fe400078e0a05 */
[----:B------:R-:W-:Y:S01]  /*03f0*/  IMAD R20, R23, 0x300, RZ ;  /* 0x0000030017147824 */ /* 0x000fe200078e02ff */
[----:B------:R-:W-:Y:S01]  /*0400*/  LEA.HI.SX32 R29, R29, R0, 0x12 ;  /* 0x000000001d1d7211 */ /* 0x000fe200078f92ff */
[----:B------:R-:W-:Y:S01]  /*0410*/  IMAD.SHL.U32 R0, R45, 0x40, RZ ;  /* 0x000000402d007824 */ /* 0x000fe200078e00ff */
[----:B------:R-:W-:-:S02]  /*0420*/  SHF.R.S32.HI R48, RZ, 0x1f, R5 ;  /* 0x0000001fff307819 */ /* 0x000fc40000011405 */
[--C-:B------:R-:W-:Y:S01]  /*0430*/  SHF.R.S32.HI R12, RZ, 0x1f, R20.reuse ;  /* 0x0000001fff0c7819 */ /* 0x100fe20000011414 */
[----:B------:R-:W-:Y:S01]  /*0440*/  IMAD R4, R29, 0x300, RZ ;  /* 0x000003001d047824 */ /* 0x000fe200078e02ff */
[----:B------:R-:W-:Y:S02]  /*0450*/  IADD3 R20, P2, P3, R0, R5, R20 ;  /* 0x0000000500147210 */ /* 0x000fe40007b5e014 */
[----:B------:R-:W-:Y:S01]  /*0460*/  SHF.R.S32.HI R21, RZ, 0x1f, R0 ;  /* 0x0000001fff157819 */ /* 0x000fe20000011400 */
[----:B------:R-:W-:-:S03]  /*0470*/  IMAD.SHL.U32 R0, R18, 0x40, RZ ;  /* 0x0000004012007824 */ /* 0x000fc600078e00ff */
[----:B------:R-:W-:Y:S02]  /*0480*/  IADD3.X R21, R21, R48, R12, P2, P3 ;  /* 0x0000003015157210 */ /* 0x000fe400017e640c */
[--C-:B------:R-:W-:Y:S02]  /*0490*/  IADD3 R19, P3, P5, R0, R5, R4.reuse ;  /* 0x0000000500137210 */ /* 0x100fe40007d7e004 */
[----:B------:R-:W-:Y:S02]  /*04a0*/  SHF.R.S32.HI R4, RZ, 0x1f, R4 ;  /* 0x0000001fff047819 */ /* 0x000fe40000011404 */
[----:B------:R-:W-:-:S04]  /*04b0*/  SHF.R.S32.HI R5, RZ, 0x1f, R0 ;  /* 0x0000001fff057819 */ /* 0x000fc80000011400 */
[----:B------:R-:W-:Y:S01]  /*04c0*/  IADD3.X R48, R5, R48, R4, P3, P5 ;  /* 0x0000003005307210 */ /* 0x000fe20001fea404 */
[----:B----4-:R-:W-:-:S05]  /*04d0*/  IMAD.WIDE R12, R45, 0x4, R26 ;  /* 0x000000042d0c7825 */ /* 0x010fca00078e021a */
[----:B------:R-:W4:Y:S04]  /*04e0*/  @!P1 LDG.E.EL R30, desc[UR4][R12.64] ;  /* 0x000000040c1e9981 */ /* 0x000f28000c2e1900 */
[----:B------:R-:W4:Y:S04]  /*04f0*/  @!P1 LDG.E.EL R40, desc[UR4][R12.64] ;  /* 0x000000040c289981 */ /* 0x000f28000c2e1900 */
[----:B------:R-:W4:Y:S01]  /*0500*/  @!P1 LDG.E.EL R37, desc[UR4][R12.64] ;  /* 0x000000040c259981 */ /* 0x000f22000c2e1900 */
[----:B01----:R-:W-:Y:S01]  /*0510*/  CS2R R2, SRZ ;  /* 0x0000000000027805 */ /* 0x003fe2000001ff00 */
[----:B------:R-:W-:-:S04]  /*0520*/  IMAD.WIDE R26, R18, 0x4, R26 ;  /* 0x00000004121a7825 */ /* 0x000fc800078e021a */
[----:B------:R-:W-:Y:S02]  /*0530*/  IMAD R50, R29, -0x5f80, R17 ;  /* 0xffffa0801d327824 */ /* 0x000fe400078e0211 */
[----:B--2---:R-:W-:Y:S01]  /*0540*/  FADD R9, R9, 9.9999997473787516356e-06 ;  /* 0x3727c5ac09097421 */ /* 0x004fe20000000000 */
[----:B---3--:R-:W-:-:S05]  /*0550*/  FADD R8, R8, 9.9999997473787516356e-06 ;  /* 0x3727c5ac08087421 */ /* 0x008fca0000000000 */
[----:B------:R-:W0:Y:S01]  /*0560*/  MUFU.SQRT R9, R9 ;  /* 0x0000000900097308 */ /* 0x000e220000002000 */
[----:B-----5:R-:W-:-:S07]  /*0570*/  FADD R10, R10, 9.9999997473787516356e-06 ;  /* 0x3727c5ac0a0a7421 */ /* 0x020fce0000000000 */
[----:B------:R-:W1:Y:S01]  /*0580*/  MUFU.SQRT R8, R8 ;  /* 0x0000000800087308 */ /* 0x000e620000002000 */
[----:B------:R-:W-:-:S07]  /*0590*/  FADD R7, R7, 9.9999997473787516356e-06 ;  /* 0x3727c5ac07077421 */ /* 0x000fce0000000000 */
[----:B------:R-:W2:Y:S01]  /*05a0*/  MUFU.SQRT R10, R10 ;  /* 0x0000000a000a7308 */ /* 0x000ea20000002000 */
[C---:B0-----:R-:W-:Y:S02]  /*05b0*/  FSETP.GT.AND P6, PT, R9.reuse, 8.50705917302346158658e+37, PT ;  /* 0x7e8000000900780b */ /* 0x041fe40003fc4000 */
[----:B------:R-:W-:Y:S01]  /*05c0*/  FSETP.GEU.AND P5, PT, R9, 1.175494350822287508e-38, PT ;  /* 0x008000000900780b */ /* 0x000fe20003fae000 */
[----:B------:R-:W-:-:S04]  /*05d0*/  FADD R6, R6, 9.9999997473787516356e-06 ;  /* 0x3727c5ac06067421 */ /* 0x000fc80000000000 */
[----:B------:R-:W0:Y:S01]  /*05e0*/  MUFU.SQRT R7, R7 ;  /* 0x0000000700077308 */ /* 0x000e220000002000 */
[----:B-1----:R-:W-:Y:S02]  /*05f0*/  FSETP.GT.AND P4, PT, R8, 8.50705917302346158658e+37, PT ;  /* 0x7e8000000800780b */ /* 0x002fe40003f84000 */
[----:B------:R-:W-:Y:S02]  /*0600*/  FSEL R0, R34, 1, P6 ;  /* 0x3f80000022007808 */ /* 0x000fe40003000000 */
[----:B--2---:R-:W-:-:S03]  /*0610*/  FSETP.GT.AND P3, PT, R10, 8.50705917302346158658e+37, PT ;  /* 0x7e8000000a00780b */ /* 0x004fc60003f64000 */
[----:B------:R-:W1:Y:S01]  /*0620*/  MUFU.SQRT R6, R6 ;  /* 0x0000000600067308 */ /* 0x000e620000002000 */
[----:B------:R-:W-:Y:S01]  /*0630*/  FSETP.GEU.AND P2, PT, R8, 1.175494350822287508e-38, PT ;  /* 0x008000000800780b */ /* 0x000fe20003f4e000 */
[----:B------:R-:W-:Y:S01]  /*0640*/  @P6 FMUL R9, R9, 0.25 ;  /* 0x3e80000009096820 */ /* 0x000fe20000400000 */
[----:B------:R-:W-:Y:S01]  /*0650*/  @!P5 FMUL R0, R0, 16777216 ;  /* 0x4b8000000000d820 */ /* 0x000fe20000400000 */
[----:B------:R-:W-:Y:S02]  /*0660*/  FSEL R5, R34, 1, P4 ;  /* 0x3f80000022057808 */ /* 0x000fe40002000000 */
[----:B------:R-:W-:Y:S01]  /*0670*/  @!P5 FMUL R9, R9, 16777216 ;  /* 0x4b8000000909d820 */ /* 0x000fe20000400000 */
[C---:B0-----:R-:W-:Y:S01]  /*0680*/  FSETP.GT.AND P5, PT, R7.reuse, 8.50705917302346158658e+37, PT ;  /* 0x7e8000000700780b */ /* 0x041fe20003fa4000 */
[----:B------:R-:W-:Y:S01]  /*0690*/  @P4 FMUL R8, R8, 0.25 ;  /* 0x3e80000008084820 */ /* 0x000fe20000400000 */
[----:B------:R-:W-:Y:S02]  /*06a0*/  FSETP.GEU.AND P4, PT, R10, 1.175494350822287508e-38, PT ;  /* 0x008000000a00780b */ /* 0x000fe40003f8e000 */
[----:B------:R-:W-:Y:S01]  /*06b0*/  FSEL R4, R34, 1, P3 ;  /* 0x3f80000022047808 */ /* 0x000fe20001800000 */
[----:B------:R-:W-:Y:S01]  /*06c0*/  @P3 FMUL R10, R10, 0.25 ;  /* 0x3e8000000a0a3820 */ /* 0x000fe20000400000 */
[----:B------:R-:W-:Y:S01]  /*06d0*/  FSETP.GEU.AND P3, PT, R7, 1.175494350822287508e-38, PT ;  /* 0x008000000700780b */ /* 0x000fe20003f6e000 */
[----:B------:R-:W-:Y:S01]  /*06e0*/  @!P2 FMUL R8, R8, 16777216 ;  /* 0x4b8000000808a820 */ /* 0x000fe20000400000 */
[----:B------:R-:W-:Y:S01]  /*06f0*/  @!P2 FMUL R5, R5, 16777216 ;  /* 0x4b8000000505a820 */ /* 0x000fe20000400000 */
[C---:B-1----:R-:W-:Y:S01]  /*0700*/  FSETP.GT.AND P2, PT, R6.reuse, 8.50705917302346158658e+37, PT ;  /* 0x7e8000000600780b */ /* 0x042fe20003f44000 */
[----:B------:R-:W0:Y:S01]  /*0710*/  MUFU.RCP R41, R9 ;  /* 0x0000000900297308 */ /* 0x000e220000001000 */
[----:B------:R-:W-:-:S02]  /*0720*/  FSETP.GEU.AND P6, PT, R6, 1.175494350822287508e-38, PT ;  /* 0x008000000600780b */ /* 0x000fc40003fce000 */
[----:B------:R-:W-:-:S06]  /*0730*/  @P5 FMUL R7, R7, 0.25 ;  /* 0x3e80000007075820 */ /* 0x000fcc0000400000 */
[----:B------:R-:W-:-:S03]  /*0740*/  @!P3 FMUL R7, R7, 16777216 ;  /* 0x4b8000000707b820 */ /* 0x000fc60000400000 */
[----:B------:R-:W-:-:S03]  /*0750*/  @P2 FMUL R6, R6, 0.25 ;  /* 0x3e80000006062820 */ /* 0x000fc60000400000 */
[----:B------:R-:W1:Y:S01]  /*0760*/  MUFU.RCP R7, R7 ;  /* 0x0000000700077308 */ /* 0x000e620000001000 */
[----:B------:R-:W-:Y:S01]  /*0770*/  @!P6 FMUL R6, R6, 16777216 ;  /* 0x4b8000000606e820 */ /* 0x000fe20000400000 */
[----:B0-----:R-:W-:Y:S01]  /*0780*/  FMUL R41, R41, R0 ;  /* 0x0000000029297220 */ /* 0x001fe20000400000 */
[----:B------:R-:W-:Y:S01]  /*0790*/  FSEL R0, R34, 1, P5 ;  /* 0x3f80000022007808 */ /* 0x000fe20002800000 */
[----:B------:R-:W-:-:S04]  /*07a0*/  FADD R46, R11, 9.9999997473787516356e-06 ;  /* 0x3727c5ac0b2e7421 */ /* 0x000fc80000000000 */
[----:B------:R0:W2:Y:S01]  /*07b0*/  MUFU.RCP R44, R6 ;  /* 0x00000006002c7308 */ /* 0x0000a20000001000 */
[----:B------:R-:W-:Y:S01]  /*07c0*/  @!P3 FMUL R0, R0, 16777216 ;  /* 0x4b8000000000b820 */ /* 0x000fe20000400000 */
[----:B------:R-:W-:-:S03]  /*07d0*/  FSEL R9, R34, 1, P2 ;  /* 0x3f80000022097808 */ /* 0x000fc60001000000 */
[----:B-1----:R-:W-:-:S03]  /*07e0*/  FMUL R0, R7, R0 ;  /* 0x0000000007007220 */ /* 0x002fc60000400000 */
[----:B------:R-:W1:Y:S01]  /*07f0*/  MUFU.SQRT R46, R46 ;  /* 0x0000002e002e7308 */ /* 0x000e620000002000 */
[----:B0-----:R-:W-:Y:S01]  /*0800*/  CS2R R6, SRZ ;  /* 0x0000000000067805 */ /* 0x001fe2000001ff00 */
[----:B------:R-:W-:Y:S01]  /*0810*/  @!P6 FMUL R9, R9, 16777216 ;  /* 0x4b8000000909e820 */ /* 0x000fe20000400000 */
[C---:B------:R-:W-:Y:S02]  /*0820*/  ISETP.GE.AND P3, PT, R45.reuse, 0x172, PT ;  /* 0x000001722d00780c */ /* 0x040fe40003f66270 */
[----:B------:R-:W-:Y:S01]  /*0830*/  ISETP.GT.AND P2, PT, R45, 0x171, !P1 ;  /* 0x000001712d00780c */ /* 0x000fe20004f44270 */
[----:B--2---:R-:W-:Y:S02]  /*0840*/  FMUL R44, R44, R9 ;  /* 0x000000092c2c7220 */ /* 0x004fe40000400000 */
[----:B------:R0:W2:Y:S01]  /*0850*/  MUFU.RCP R42, R8 ;  /* 0x00000008002a7308 */ /* 0x0000a20000001000 */
[----:B------:R3:W5:Y:S01]  /*0860*/  @!P1 LDG.E.EL R6, desc[UR4][R12.64] ;  /* 0x000000040c069981 */ /* 0x000762000c2e1900 */
[----:B------:R-:W-:Y:S01]  /*0870*/  @!P4 FMUL R10, R10, 16777216 ;  /* 0x4b8000000a0ac820 */ /* 0x000fe20000400000 */
[----:B------:R-:W-:-:S02]  /*0880*/  @!P4 FMUL R4, R4, 16777216 ;  /* 0x4b8000000404c820 */ /* 0x000fc40000400000 */
[----:B------:R-:W4:Y:S01]  /*0890*/  @!P0 LDG.E.EL R7, desc[UR4][R26.64] ;  /* 0x000000041a078981 */ /* 0x000f22000c2e1900 */
[----:B0-----:R-:W-:-:S04]  /*08a0*/  IMAD.WIDE R8, R45, 0x4, R24 ;  /* 0x000000042d087825 */ /* 0x001fc800078e0218 */
[----:B---3--:R-:W-:-:S04]  /*08b0*/  IMAD.WIDE R12, R45, 0x4, R14 ;  /* 0x000000042d0c7825 */ /* 0x008fc800078e020e */
[----:B------:R-:W-:Y:S01]  /*08c0*/  FADD R45, R22, 9.9999997473787516356e-06 ;  /* 0x3727c5ac162d7421 */ /* 0x000fe20000000000 */
[C---:B-1----:R-:W-:Y:S02]  /*08d0*/  FSETP.GT.AND P4, PT, R46.reuse, 8.50705917302346158658e+37, PT ;  /* 0x7e8000002e00780b */ /* 0x042fe40003f84000 */
[----:B------:R-:W-:Y:S01]  /*08e0*/  FSETP.GEU.AND P5, PT, R46, 1.175494350822287508e-38, PT ;  /* 0x008000002e00780b */ /* 0x000fe20003fae000 */
[----:B------:R-:W0:Y:S01]  /*08f0*/  MUFU.RCP R43, R10 ;  /* 0x0000000a002b7308 */ /* 0x000e220000001000 */
[----:B--2---:R-:W-:Y:S01]  /*0900*/  FMUL R42, R42, R5 ;  /* 0x000000052a2a7220 */ /* 0x004fe20000400000 */
[----:B------:R-:W2:Y:S01]  /*0910*/  @!P1 LDG.E.EL R35, desc[UR4][R8.64] ;  /* 0x0000000408239981 */ /* 0x000ea2000c2e1900 */
[----:B------:R-:W-:-:S03]  /*0920*/  IMAD.WIDE R24, R18, 0x4, R24 ;  /* 0x0000000412187825 */ /* 0x000fc600078e0218 */
[----:B------:R-:W3:Y:S02]  /*0930*/  @!P1 LDG.E.EL R38, desc[UR4][R8.64] ;  /* 0x0000000408269981 */ /* 0x000ee4000c2e1900 */
[----:B------:R-:W1:Y:S01]  /*0940*/  MUFU.SQRT R45, R45 ;  /* 0x0000002d002d7308 */ /* 0x000e620000002000 */
[----:B------:R-:W-:Y:S01]  /*0950*/  FSEL R28, R34, 1, P4 ;  /* 0x3f800000221c7808 */ /* 0x000fe20002000000 */
[----:B------:R-:W-:Y:S01]  /*0960*/  @P4 FMUL R46, R46, 0.25 ;  /* 0x3e8000002e2e4820 */ /* 0x000fe20000400000 */
[----:B------:R-:W2:Y:S03]  /*0970*/  @!P1 LDG.E.EL R39, desc[UR4][R8.64] ;  /* 0x0000000408279981 */ /* 0x000ea6000c2e1900 */
[----:B------:R-:W-:Y:S01]  /*0980*/  @!P5 FMUL R46, R46, 16777216 ;  /* 0x4b8000002e2ed820 */ /* 0x000fe20000400000 */
[----:B------:R-:W-:Y:S01]  /*0990*/  @!P5 FMUL R28, R28, 16777216 ;  /* 0x4b8000001c1cd820 */ /* 0x000fe20000400000 */
[----:B0-----:R-:W-:Y:S01]  /*09a0*/  FMUL R43, R43, R4 ;  /* 0x000000042b2b7220 */ /* 0x001fe20000400000 */
[----:B------:R0:W2:Y:S01]  /*09b0*/  @!P1 LDG.E.EL R36, desc[UR4][R8.64] ;  /* 0x0000000408249981 */ /* 0x0000a2000c2e1900 */
[----:B------:R-:W-:Y:S01]  /*09c0*/  IMAD.MOV.U32 R5, RZ, RZ, RZ ;  /* 0x000000ffff057224 */ /* 0x000fe200078e00ff */
[----:B------:R-:W-:Y:S01]  /*09d0*/  CS2R R10, SRZ ;  /* 0x00000000000a7805 */ /* 0x000fe2000001ff00 */
[----:B------:R-:W-:Y:S01]  /*09e0*/  IMAD R22, R23, -0x5f80, R49 ;  /* 0xffffa08017167824 */ /* 0x000fe200078e0231 */
[----:B------:R-:W2:Y:S01]  /*09f0*/  @!P0 LDG.E.EL R3, desc[UR4][R24.64] ;  /* 0x0000000418038981 */ /* 0x000ea2000c2e1900 */
[----:B-1----:R-:W-:-:S02]  /*0a00*/  FSETP.GT.AND P6, PT, R45, 8.50705917302346158658e+37, PT ;  /* 0x7e8000002d00780b */ /* 0x002fc40003fc4000 */
[----:B------:R-:W-:Y:S01]  /*0a10*/  FSETP.GEU.AND P5, PT, R45, 1.175494350822287508e-38, PT ;  /* 0x008000002d00780b */ /* 0x000fe20003fae000 */
[----:B------:R1:W1:Y:S01]  /*0a20*/  MUFU.RCP R47, R46 ;  /* 0x0000002e002f7308 */ /* 0x0002620000001000 */
[----:B------:R-:W-:Y:S01]  /*0a30*/  IMAD.MOV.U32 R4, RZ, RZ, RZ ;  /* 0x000000ffff047224 */ /* 0x000fe200078e00ff */
[----:B0-----:R-:W-:Y:S01]  /*0a40*/  CS2R R8, SRZ ;  /* 0x0000000000087805 */ /* 0x001fe2000001ff00 */
[----:B------:R-:W2:Y:S01]  /*0a50*/  @!P0 LDG.E.EL R2, desc[UR4][R24.64] ;  /* 0x0000000418028981 */ /* 0x000ea2000c2e1900 */
[----:B------:R-:W-:Y:S01]  /*0a60*/  ISETP.LT.AND P4, PT, R49, 0x17e00, !P3 ;  /* 0x00017e003100780c */ /* 0x000fe20005f81270 */
[----:B------:R-:W-:Y:S02]  /*0a70*/  IMAD.WIDE R14, R18, 0x4, R14 ;  /* 0x00000004120e7825 */ /* 0x000fe400078e020e */
[----:B------:R-:W2:Y:S03]  /*0a80*/  @!P0 LDG.E.EL R5, desc[UR4][R24.64] ;  /* 0x0000000418058981 */ /* 0x000ea6000c2e1900 */
[----:B------:R-:W-:Y:S01]  /*0a90*/  @P6 FMUL R45, R45, 0.25 ;  /* 0x3e8000002d2d6820 */ /* 0x000fe20000400000 */
[----:B------:R0:W2:Y:S03]  /*0aa0*/  @!P0 LDG.E.EL R4, desc[UR4][R24.64] ;  /* 0x0000000418048981 */ /* 0x0000a6000c2e1900 */
[----:B------:R-:W-:Y:S01]  /*0ab0*/  @!P5 FMUL R45, R45, 16777216 ;  /* 0x4b8000002d2dd820 */ /* 0x000fe20000400000 */
[----:B------:R-:W2:Y:S01]  /*0ac0*/  @!P0 LDG.E.EL R8, desc[UR4][R26.64] ;  /* 0x000000041a088981 */ /* 0x000ea2000c2e1900 */
[----:B-1----:R-:W-:-:S03]  /*0ad0*/  FSEL R46, R34, 1, P6 ;  /* 0x3f800000222e7808 */ /* 0x002fc60003000000 */
[----:B------:R-:W2:Y:S01]  /*0ae0*/  @!P0 LDG.E.EL R9, desc[UR4][R26.64] ;  /* 0x000000041a098981 */ /* 0x000ea2000c2e1900 */
[----:B------:R-:W1:Y:S01]  /*0af0*/  MUFU.RCP R45, R45 ;  /* 0x0000002d002d7308 */ /* 0x000e620000001000 */
[----:B0-----:R-:W-:Y:S02]  /*0b00*/  CS2R R24, SRZ ;  /* 0x0000000000187805 */ /* 0x001fe4000001ff00 */
[----:B------:R0:W2:Y:S01]  /*0b10*/  @!P0 LDG.E.EL R10, desc[UR4][R26.64] ;  /* 0x000000041a0a8981 */ /* 0x0000a2000c2e1900 */
[----:B------:R-:W-:Y:S02]  /*0b20*/  IMAD R23, R23, 0x5c80, R22 ;  /* 0x00005c8017177824 */ /* 0x000fe400078e0216 */
[----:B------:R-:W-:Y:S01]  /*0b30*/  @!P5 FMUL R46, R46, 16777216 ;  /* 0x4b8000002e2ed820 */ /* 0x000fe20000400000 */
[----:B------:R-:W-:Y:S01]  /*0b40*/  FMUL R28, R47, R28 ;  /* 0x0000001c2f1c7220 */ /* 0x000fe20000400000 */
[----:B------:R-:W4:Y:S04]  /*0b50*/  @!P1 LDG.E.EL R33, desc[UR4][R12.64] ;  /* 0x000000040c219981 */ /* 0x000f28000c2e1900 */
[----:B------:R-:W2:Y:S01]  /*0b60*/  @!P1 LDG.E.EL R31, desc[UR4][R12.64] ;  /* 0x000000040c1f9981 */ /* 0x000ea2000c2e1900 */
[----:B0-----:R-:W-:-:S03]  /*0b70*/  CS2R R26, SRZ ;  /* 0x00000000001a7805 */ /* 0x001fc6000001ff00 */
[----:B------:R-:W2:Y:S01]  /*0b80*/  @!P1 LDG.E.EL R32, desc[UR4][R12.64] ;  /* 0x000000040c209981 */ /* 0x000ea2000c2e1900 */
[----:B------:R-:W-:-:S03]  /*0b90*/  IMAD.WIDE R22, R23, 0x4, R52 ;  /* 0x0000000417167825 */ /* 0x000fc600078e0234 */
[----:B------:R0:W5:Y:S01]  /*0ba0*/  @!P1 LDG.E.EL R11, desc[UR4][R12.64] ;  /* 0x000000040c0b9981 */ /* 0x000162000c2e1900 */
[----:B------:R-:W-:-:S03]  /*0bb0*/  IMAD R47, R29, 0x5c80, R50 ;  /* 0x00005c801d2f7824 */ /* 0x000fc600078e0232 */
[----:B------:R-:W2:Y:S01]  /*0bc0*/  @!P0 LDG.E.EL R24, desc[UR4][R14.64] ;  /* 0x000000040e188981 */ /* 0x000ea2000c2e1900 */
[----:B-1----:R-:W-:-:S03]  /*0bd0*/  FMUL R29, R45, R46 ;  /* 0x0000002e2d1d7220 */ /* 0x002fc60000400000 */
[----:B------:R-:W2:Y:S01]  /*0be0*/  @!P0 LDG.E.EL R25, desc[UR4][R14.64] ;  /* 0x000000040e198981 */ /* 0x000ea2000c2e1900 */
[----:B0-----:R-:W-:-:S03]  /*0bf0*/  CS2R R12, SRZ ;  /* 0x00000000000c7805 */ /* 0x001fc6000001ff00 */
[----:B------:R-:W2:Y:S04]  /*0c00*/  @!P0 LDG.E.EL R26, desc[UR4][R14.64] ;  /* 0x000000040e1a8981 */ /* 0x000ea8000c2e1900 */
[----:B------:R0:W2:Y:S01]  /*0c10*/  @!P0 LDG.E.EL R27, desc[UR4][R14.64] ;  /* 0x000000040e1b8981 */ /* 0x0000a2000c2e1900 */
[C---:B------:R-:W-:Y:S01]  /*0c20*/  LEA R46, P5, R20.reuse, UR6, 0x2 ;  /* 0x00000006142e7c11 */ /* 0x040fe2000f8a10ff */
[----:B------:R-:W-:Y:S01]  /*0c30*/  IMAD.WIDE R52, R47, 0x4, R52 ;  /* 0x000000042f347825 */ /* 0x000fe200078e0234 */
[----:B0-----:R-:W-:Y:S02]  /*0c40*/  CS2R R14, SRZ ;  /* 0x00000000000e7805 */ /* 0x001fe4000001ff00 */
[----:B------:R-:W-:Y:S02]  /*0c50*/  LEA.HI.X R47, R20, UR7, R21, 0x2, P5 ;  /* 0x00000007142f7c11 */ /* 0x000fe4000a8f1415 */
[----:B------:R-:W-:-:S02]  /*0c60*/  CS2R R20, SRZ ;  /* 0x0000000000147805 */ /* 0x000fc4000001ff00 */
[----:B------:R0:W2:Y:S02]  /*0c70*/  @P4 LDG.E.128 R12, desc[UR4][R22.64] ;  /* 0x00000004160c4981 */ /* 0x0000a4000c1e1d00 */
[----:B0-----:R-:W-:-:S06]  /*0c80*/  CS2R R22, SRZ ;  /* 0x0000000000167805 */ /* 0x001fcc000001ff00 */
[----:B------:R2:W3:Y:S01]  /*0c90*/  @P2 LDG.E.128 R20, desc[UR4][R46.64+-0x17200] ;  /* 0xfe8e00042e142981 */ /* 0x0004e2000c1e1d00 */
[----:B------:R-:W-:-:S04]  /*0ca0*/  FADD R16, R16, 9.9999997473787516356e-06 ;  /* 0x3727c5ac10107421 */ /* 0x000fc80000000000 */
[----:B------:R-:W0:Y:S02]  /*0cb0*/  MUFU.SQRT R45, R16 ;  /* 0x00000010002d7308 */ /* 0x000e240000002000 */
[C---:B0-----:R-:W-:Y:S02]  /*0cc0*/  FSETP.GT.AND P5, PT, R45.reuse, 8.50705917302346158658e+37, PT ;  /* 0x7e8000002d00780b */ /* 0x041fe40003fa4000 */
[----:B------:R-:W-:Y:S02]  /*0cd0*/  FSETP.GEU.AND P6, PT, R45, 1.175494350822287508e-38, PT ;  /* 0x008000002d00780b */ /* 0x000fe40003fce000 */
[----:B------:R-:W-:-:S09]  /*0ce0*/  FSEL R34, R34, 1, P5 ;  /* 0x3f80000022227808 */ /* 0x000fd20002800000 */
[----:B------:R-:W-:Y:S01]  /*0cf0*/  @P5 FMUL R45, R45, 0.25 ;  /* 0x3e8000002d2d5820 */ /* 0x000fe20000400000 */
[----:B------:R-:W-:Y:S01]  /*0d00*/  ISETP.GE.AND P5, PT, R18, 0x172, PT ;  /* 0x000001721200780c */ /* 0x000fe20003fa6270 */
[----:B------:R-:W-:Y:S02]  /*0d10*/  @!P6 FMUL R34, R34, 16777216 ;  /* 0x4b8000002222e820 */ /* 0x000fe40000400000 */
[----:B------:R-:W-:Y:S01]  /*0d20*/  @!P6 FMUL R45, R45, 16777216 ;  /* 0x4b8000002d2de820 */ /* 0x000fe20000400000 */
[----:B------:R-:W-:Y:S02]  /*0d30*/  ISETP.LT.AND P6, PT, R17, 0x17e00, !P5 ;  /* 0x00017e001100780c */ /* 0x000fe40006fc1270 */
[----:B--2---:R-:W-:Y:S02]  /*0d40*/  SEL R46, R12, RZ, P4 ;  /* 0x000000ff0c2e7207 */ /* 0x004fe40002000000 */
[----:B------:R-:W-:Y:S02]  /*0d50*/  SEL R47, R13, RZ, P4 ;  /* 0x000000ff0d2f7207 */ /* 0x000fe40002000000 */
[----:B------:R-:W-:-:S02]  /*0d60*/  SEL R16, R14, RZ, P4 ;  /* 0x000000ff0e107207 */ /* 0x000fc40002000000 */
[----:B------:R-:W-:Y:S02]  /*0d70*/  SEL R17, R15, RZ, P4 ;  /* 0x000000ff0f117207 */ /* 0x000fe40002000000 */
[----:B------:R-:W-:-:S04]  /*0d80*/  LEA R50, P4, R19, UR6, 0x2 ;  /* 0x0000000613327c11 */ /* 0x000fc8000f8810ff */
[----:B------:R-:W-:Y:S02]  /*0d90*/  LEA.HI.X R51, R19, UR7, R48, 0x2, P4 ;  /* 0x0000000713337c11 */ /* 0x000fe4000a0f1430 */
[----:B------:R-:W-:Y:S02]  /*0da0*/  ISETP.GT.AND P4, PT, R18, 0x171, !P0 ;  /* 0x000001711200780c */ /* 0x000fe40004784270 */
[----:B---3--:R-:W-:Y:S02]  /*0db0*/  SEL R19, R22, RZ, P2 ;  /* 0x000000ff16137207 */ /* 0x008fe40001000000 */
[----:B------:R-:W-:Y:S02]  /*0dc0*/  SEL R18, R23, RZ, P2 ;  /* 0x000000ff17127207 */ /* 0x000fe40001000000 */
[----:B------:R-:W-:Y:S02]  /*0dd0*/  CS2R R12, SRZ ;  /* 0x00000000000c7805 */ /* 0x000fe4000001ff00 */
[----:B------:R-:W-:-:S02]  /*0de0*/  CS2R R14, SRZ ;  /* 0x00000000000e7805 */ /* 0x000fc4000001ff00 */
[----:B------:R-:W-:Y:S02]  /*0df0*/  SEL R22, R16, R19, !P3 ;  /* 0x0000001310167207 */ /* 0x000fe40005800000 */
[----:B------:R-:W-:Y:S02]  /*0e00*/  SEL R23, R17, R18, !P3 ;  /* 0x0000001211177207 */ /* 0x000fe40005800000 */
[----:B------:R-:W-:Y:S02]  /*0e10*/  CS2R R16, SRZ ;  /* 0x0000000000107805 */ /* 0x000fe4000001ff00 */
[----:B------:R-:W-:Y:S01]  /*0e20*/  CS2R R18, SRZ ;  /* 0x0000000000127805 */ /* 0x000fe2000001ff00 */
[----:B------:R0:W2:Y:S05]  /*0e30*/  @P6 LDG.E.128 R12, desc[UR4][R52.64] ;  /* 0x00000004340c6981 */ /* 0x0000aa000c1e1d00 */
[----:B------:R-:W3:Y:S01]  /*0e40*/  @P4 LDG.E.128 R16, desc[UR4][R50.64+-0x17200] ;  /* 0xfe8e000432104981 */ /* 0x000ee2000c1e1d00 */
[----:B------:R-:W1:Y:S01]  /*0e50*/  MUFU.RCP R45, R45 ;  /* 0x0000002d002d7308 */ /* 0x000e620000001000 */
[----:B------:R-:W-:-:S02]  /*0e60*/  SEL R48, R21, RZ, P2 ;  /* 0x000000ff15307207 */ /* 0x000fc40001000000 */
[----:B0-----:R-:W-:Y:S02]  /*0e70*/  SEL R53, R20, RZ, P2 ;  /* 0x000000ff14357207 */ /* 0x001fe40001000000 */
[----:B------:R-:W-:Y:S02]  /*0e80*/  SEL R21, R47, R48, !P3 ;  /* 0x000000302f157207 */ /* 0x000fe40005800000 */
[----:B------:R-:W-:-:S03]  /*0e90*/  SEL R20, R46, R53, !P3 ;  /* 0x000000352e147207 */ /* 0x000fc60005800000 */
[----:B------:R-:W-:Y:S02]  /*0ea0*/  FADD R38, R21, -R38 ;  /* 0x8000002615267221 */ /* 0x000fe40000000000 */
[----:B------:R-:W-:Y:S01]  /*0eb0*/  FADD R35, R20, -R35 ;  /* 0x8000002314237221 */ /* 0x000fe20000000000 */
[----:B-1----:R-:W-:Y:S01]  /*0ec0*/  FMUL R46, R45, R34 ;  /* 0x000000222d2e7220 */ /* 0x002fe20000400000 */
[----:B------:R-:W-:Y:S01]  /*0ed0*/  FADD R34, R22, -R39 ;  /* 0x8000002716227221 */ /* 0x000fe20000000000 */
[----:B------:R-:W-:Y:S01]  /*0ee0*/  FADD R47, R23, -R36 ;  /* 0x80000024172f7221 */ /* 0x000fe20000000000 */
[----:B------:R-:W-:Y:S01]  /*0ef0*/  FMUL R36, R41, R38 ;  /* 0x0000002629247220 */ /* 0x000fe20000400000 */
[----:B------:R-:W-:Y:S01]  /*0f00*/  FMUL R42, R42, R35 ;  /* 0x000000232a2a7220 */ /* 0x000fe20000400000 */
[----:B------:R-:W-:Y:S01]  /*0f10*/  FMUL R43, R43, R34 ;  /* 0x000000222b2b7220 */ /* 0x000fe20000400000 */
[----:B------:R-:W0:Y:S08]  /*0f20*/  LDC.64 R38, c[0x0][0x240] ;  /* 0x00009000ff267b82 */ /* 0x000e300000000a00 */
[----:B------:R-:W1:Y:S01]  /*0f30*/  LDC.64 R34, c[0x0][0x248] ;  /* 0x00009200ff227b82 */ /* 0x000e620000000a00 */
[----:B------:R-:W-:Y:S01]  /*0f40*/  FMUL R44, R44, R47 ;  /* 0x0000002f2c2c7220 */ /* 0x000fe20000400000 */
[----:B----4-:R-:W-:Y:S01]  /*0f50*/  FFMA R30, R42, R30, R33 ;  /* 0x0000001e2a1e7223 */ /* 0x010fe20000000021 */
[----:B------:R-:W-:Y:S01]  /*0f60*/  FFMA R31, R36, R40, R31 ;  /* 0x00000028241f7223 */ /* 0x000fe2000000001f */
[----:B------:R-:W-:Y:S01]  /*0f70*/  FFMA R32, R43, R37, R32 ;  /* 0x000000252b207223 */ /* 0x000fe20000000020 */
[----:B-----5:R-:W-:-:S04]  /*0f80*/  FFMA R6, R44, R6, R11 ;  /* 0x000000062c067223 */ /* 0x020fc8000000000b */
[----:B------:R-:W-:Y:S02]  /*0f90*/  FSETP.GEU.AND P3, PT, R32, RZ, PT ;  /* 0x000000ff2000720b */ /* 0x000fe40003f6e000 */
[----:B------:R-:W-:Y:S01]  /*0fa0*/  FSETP.GEU.AND P2, PT, R6, RZ, PT ;  /* 0x000000ff0600720b */ /* 0x000fe20003f4e000 */
[----:B0-----:R-:W-:-:S04]  /*0fb0*/  IMAD.WIDE R38, R49, 0x4, R38 ;  /* 0x0000000431267825 */ /* 0x001fc800078e0226 */
[----:B-1----:R-:W-:Y:S01]  /*0fc0*/  IMAD.WIDE R34, R49, 0x4, R34 ;  /* 0x0000000431227825 */ /* 0x002fe200078e0222 */
[----:B------:R0:W-:Y:S01]  /*0fd0*/  @!P1 STG.E.128 desc[UR4][R38.64], R20 ;  /* 0x0000001426009986 */ /* 0x0001e2000c101d04 */
[----:B--2---:R-:W-:Y:S02]  /*0fe0*/  SEL R12, R12, RZ, P6 ;  /* 0x000000ff0c0c7207 */ /* 0x004fe40003000000 */
[----:B------:R-:W-:Y:S02]  /*0ff0*/  SEL R13, R13, RZ, P6 ;  /* 0x000000ff0d0d7207 */ /* 0x000fe40003000000 */
[----:B---3--:R-:W-:Y:S02]  /*1000*/  @P5 SEL R12, R16, RZ, P4 ;  /* 0x000000ff100c5207 */ /* 0x008fe40002000000 */
[----:B------:R-:W-:Y:S02]  /*1010*/  SEL R15, R15, RZ, P6 ;  /* 0x000000ff0f0f7207 */ /* 0x000fe40003000000 */
[----:B------:R-:W-:-:S02]  /*1020*/  SEL R14, R14, RZ, P6 ;  /* 0x000000ff0e0e7207 */ /* 0x000fc40003000000 */
[----:B------:R-:W-:Y:S02]  /*1030*/  @P5 SEL R13, R17, RZ, P4 ;  /* 0x000000ff110d5207 */ /* 0x000fe40002000000 */
[----:B------:R-:W-:Y:S01]  /*1040*/  @P5 SEL R15, R19, RZ, P4 ;  /* 0x000000ff130f5207 */ /* 0x000fe20002000000 */
[----:B------:R-:W-:Y:S01]  /*1050*/  FADD R3, R12, -R3 ;  /* 0x800000030c037221 */ /* 0x000fe20000000000 */
[----:B------:R-:W-:Y:S01]  /*1060*/  @P5 SEL R14, R18, RZ, P4 ;  /* 0x000000ff120e5207 */ /* 0x000fe20002000000 */
[----:B------:R-:W-:Y:S02]  /*1070*/  FADD R11, R13, -R2 ;  /* 0x800000020d0b7221 */ /* 0x000fe40000000000 */
[----:B------:R-:W-:Y:S01]  /*1080*/  FADD R17, R15, -R4 ;  /* 0x800000040f117221 */ /* 0x000fe20000000000 */
[----:B------:R-:W-:Y:S01]  /*1090*/  FMUL R3, R0, R3 ;  /* 0x0000000300037220 */ /* 0x000fe20000400000 */
[----:B------:R-:W-:Y:S01]  /*10a0*/  FADD R2, R14, -R5 ;  /* 0x800000050e027221 */ /* 0x000fe20000000000 */
[----:B------:R-:W-:Y:S01]  /*10b0*/  FSETP.GEU.AND P4, PT, R31, RZ, PT ;  /* 0x000000ff1f00720b */ /* 0x000fe20003f8e000 */
[----:B------:R-:W-:Y:S01]  /*10c0*/  FMUL R46, R46, R17 ;  /* 0x000000112e2e7220 */ /* 0x000fe20000400000 */
[----:B------:R-:W-:Y:S01]  /*10d0*/  FSETP.GEU.AND P5, PT, R30, RZ, PT ;  /* 0x000000ff1e00720b */ /* 0x000fe20003fae000 */
[----:B------:R-:W-:Y:S01]  /*10e0*/  FMUL R29, R29, R2 ;  /* 0x000000021d1d7220 */ /* 0x000fe20000400000 */
[----:B------:R-:W-:Y:S01]  /*10f0*/  FFMA R3, R3, R7, R24 ;  /* 0x0000000703037223 */ /* 0x000fe20000000018 */
[----:B------:R-:W-:Y:S01]  /*1100*/  FMUL R28, R28, R11 ;  /* 0x0000000b1c1c7220 */ /* 0x000fe20000400000 */
[----:B------:R-:W-:Y:S01]  /*1110*/  SEL R7, R6, RZ, P2 ;  /* 0x000000ff06077207 */ /* 0x000fe20001000000 */
[----:B------:R-:W-:Y:S01]  /*1120*/  FFMA R10, R46, R10, R27 ;  /* 0x0000000a2e0a7223 */ /* 0x000fe2000000001b */
[----:B------:R-:W-:-:S02]  /*1130*/  SEL R6, R32, RZ, P3 ;  /* 0x000000ff20067207 */ /* 0x000fc40001800000 */
[----:B------:R-:W-:Y:S02]  /*1140*/  SEL R5, R31, RZ, P4 ;  /* 0x000000ff1f057207 */ /* 0x000fe40002000000 */
[----:B------:R-:W-:Y:S01]  /*1150*/  SEL R4, R30, RZ, P5 ;  /* 0x000000ff1e047207 */ /* 0x000fe20002800000 */
[----:B------:R-:W-:Y:S01]  /*1160*/  FFMA R9, R29, R9, R26 ;  /* 0x000000091d097223 */ /* 0x000fe2000000001a */
[----:B------:R-:W-:Y:S01]  /*1170*/  FFMA R8, R28, R8, R25 ;  /* 0x000000081c087223 */ /* 0x000fe20000000019 */
[----:B------:R0:W-:Y:S04]  /*1180*/  @!P0 STG.E.128 desc[UR4][R38.64+0x800], R12 ;  /* 0x0008000c26008986 */ /* 0x0001e8000c101d04 */
[----:B------:R0:W-:Y:S01]  /*1190*/  @!P1 STG.E.128 desc[UR4][R34.64], R4 ;  /* 0x0000000422009986 */ /* 0x0001e2000c101d04 */
[----:B------:R-:W-:-:S02]  /*11a0*/  FSETP.GEU.AND P1, PT, R10, RZ, PT ;  /* 0x000000ff0a00720b */ /* 0x000fc40003f2e000 */
[----:B------:R-:W-:Y:S02]  /*11b0*/  FSETP.GEU.AND P2, PT, R9, RZ, PT ;  /* 0x000000ff0900720b */ /* 0x000fe40003f4e000 */
[----:B------:R-:W-:Y:S02]  /*11c0*/  FSETP.GEU.AND P3, PT, R8, RZ, PT ;  /* 0x000000ff0800720b */ /* 0x000fe40003f6e000 */
[----:B------:R-:W-:Y:S02]  /*11d0*/  FSETP.GEU.AND P4, PT, R3, RZ, PT ;  /* 0x000000ff0300720b */ /* 0x000fe40003f8e000 */
[----:B------:R-:W-:Y:S02]  /*11e0*/  SEL R11, R10, RZ, P1 ;  /* 0x000000ff0a0b7207 */ /* 0x000fe40000800000 */
[----:B------:R-:W-:Y:S02]  /*11f0*/  SEL R10, R9, RZ, P2 ;  /* 0x000000ff090a7207 */ /* 0x000fe40001000000 */
[----:B------:R-:W-:-:S02]  /*1200*/  SEL R9, R8, RZ, P3 ;  /* 0x000000ff08097207 */ /* 0x000fc40001800000 */
[----:B------:R-:W-:Y:S01]  /*1210*/  SEL R8, R3, RZ, P4 ;  /* 0x000000ff03087207 */ /* 0x000fe20002000000 */
[----:B0-----:R-:W-:Y:S06]  /*1220*/  @P0 EXIT ;  /* 0x000000000000094d */ /* 0x001fec0003800000 */
[----:B------:R-:W-:Y:S01]  /*1230*/  STG.E.128 desc[UR4][R34.64+0x800], R8 ;  /* 0x0008000822007986 */ /* 0x000fe2000c101d04 */
[----:B------:R-:W-:Y:S05]  /*1240*/  EXIT ;  /* 0x000000000000794d */ /* 0x000fea0003800000 */
.L_x_0:
[----:B------:R-:W-:-:S00]  /*1250*/  BRA `(.L_x_0) ;  /* 0xfffffffc00fc7947 */ /* 0x000fc0000383ffff */
[----:B------:R-:W-:-:S00]  /*1260*/  NOP ;  /* 0x0000000000007918 */ /* 0x000fc00000000000 */
        /* <DEDUP_REMOVED lines=9> */
.L_x_1:


//--------------------- .nv.global.init           --------------------------
	.section	.nv.global.init,"aw",@progbits
.nv.global.init:
	.type		_$_str,@object
	.size		_$_str,(_$_str_$_2 - _$_str)
_$_str:
        /*0000*/ 	.byte	0x5f, 0x5f, 0x43, 0x55, 0x44, 0x41, 0x5f, 0x46, 0x54, 0x5a, 0x00
	.type		_$_str_$_2,@object
	.size		_$_str_$_2,(.L_1 - _$_str_$_2)
_$_str_$_2:
        /*000b*/ 	.byte	0x5f, 0x5f, 0x43, 0x55, 0x44, 0x41, 0x5f, 0x50, 0x52, 0x45, 0x43, 0x5f, 0x53, 0x51, 0x52, 0x54
        /*001b*/ 	.byte	0x00
.L_1:


//--------------------- .nv.constant0.triton_poi_fused__native_batch_norm_legit_no_training_cat_relu_47 --------------------------
	.section	.nv.constant0.triton_poi_fused__native_batch_norm_legit_no_training_cat_relu_47,"a",@progbits
	.sectionflags	@""
	.align	4
.nv.constant0.triton_poi_fused__native_batch_norm_legit_no_training_cat_relu_47:
	.zero		596
